	.headerflags	@"EF_CUDA_TEXMODE_UNIFIED EF_CUDA_64BIT_ADDRESS EF_CUDA_ACCELERATORS EF_CUDA_SM90 EF_CUDA_VIRTUAL_SM(EF_CUDA_SM90)"
	.elftype	@"ET_EXEC"


//--------------------- .nv.info                  --------------------------
	.section	.nv.info,"",@"SHT_CUDA_INFO"
	.align	4


	//----- nvinfo : EIATTR_REGCOUNT
	.align		4
        /*0000*/ 	.byte	0x04, 0x2f
        /*0002*/ 	.short	(.L_1 - .L_0)
	.align		4
.L_0:
        /*0004*/ 	.word	index@(triton_poi_fused_convolution_16)
        /*0008*/ 	.word	0x0000001e


	//----- nvinfo : EIATTR_MIN_STACK_SIZE
	.align		4
.L_1:
        /*000c*/ 	.byte	0x04, 0x12
        /*000e*/ 	.short	(.L_3 - .L_2)
	.align		4
.L_2:
        /*0010*/ 	.word	index@(triton_poi_fused_convolution_16)
        /*0014*/ 	.word	0x00000000


	//----- nvinfo : EIATTR_FRAME_SIZE
	.align		4
.L_3:
        /*0018*/ 	.byte	0x04, 0x11
        /*001a*/ 	.short	(.L_5 - .L_4)
	.align		4
.L_4:
        /*001c*/ 	.word	index@(triton_poi_fused_convolution_16)
        /*0020*/ 	.word	0x00000000


	//----- nvinfo : EIATTR_MIN_STACK_SIZE
	.align		4
.L_5:
        /*0024*/ 	.byte	0x04, 0x12
        /*0026*/ 	.short	(.L_7 - .L_6)
	.align		4
.L_6:
        /*0028*/ 	.word	index@(triton_poi_fused_convolution_16)
        /*002c*/ 	.word	0x00000000
.L_7:


//--------------------- .nv.info.triton_poi_fused_convolution_16 --------------------------
	.section	.nv.info.triton_poi_fused_convolution_16,"",@"SHT_CUDA_INFO"
	.sectionflags	@""
	.align	4


	//----- nvinfo : EIATTR_CUDA_API_VERSION
	.align		4
        /*0000*/ 	.byte	0x04, 0x37
        /*0002*/ 	.short	(.L_9 - .L_8)
.L_8:
        /*0004*/ 	.word	0x0000007c


	//----- nvinfo : EIATTR_KPARAM_INFO
	.align		4
.L_9:
        /*0008*/ 	.byte	0x04, 0x17
        /*000a*/ 	.short	(.L_11 - .L_10)
.L_10:
        /*000c*/ 	.word	0x00000000
        /*0010*/ 	.short	0x0004
        /*0012*/ 	.short	0x001c
        /*0014*/ 	.byte	0x00, 0xf0, 0x11, 0x00


	//----- nvinfo : EIATTR_KPARAM_INFO
	.align		4
.L_11:
        /*0018*/ 	.byte	0x04, 0x17
        /*001a*/ 	.short	(.L_13 - .L_12)
.L_12:
        /*001c*/ 	.word	0x00000000
        /*0020*/ 	.short	0x0003
        /*0022*/ 	.short	0x0018
        /*0024*/ 	.byte	0x00, 0xf0, 0x11, 0x00


	//----- nvinfo : EIATTR_KPARAM_INFO
	.align		4
.L_13:
        /*0028*/ 	.byte	0x04, 0x17
        /*002a*/ 	.short	(.L_15 - .L_14)
.L_14:
        /*002c*/ 	.word	0x00000000
        /*0030*/ 	.short	0x0002
        /*0032*/ 	.short	0x0010
        /*0034*/ 	.byte	0x00, 0xf4, 0x21, 0x00


	//----- nvinfo : EIATTR_KPARAM_INFO
	.align		4
.L_15:
        /*0038*/ 	.byte	0x04, 0x17
        /*003a*/ 	.short	(.L_17 - .L_16)
.L_16:
        /*003c*/ 	.word	0x00000000
        /*0040*/ 	.short	0x0001
        /*0042*/ 	.short	0x0008
        /*0044*/ 	.byte	0x00, 0xf4, 0x21, 0x00


	//----- nvinfo : EIATTR_KPARAM_INFO
	.align		4
.L_17:
        /*0048*/ 	.byte	0x04, 0x17
        /*004a*/ 	.short	(.L_19 - .L_18)
.L_18:
        /*004c*/ 	.word	0x00000000
        /*0050*/ 	.short	0x0000
        /*0052*/ 	.short	0x0000
        /*0054*/ 	.byte	0x00, 0xf4, 0x21, 0x00


	//----- nvinfo : EIATTR_SPARSE_MMA_MASK
	.align		4
.L_19:
        /*0058*/ 	.byte	0x03, 0x50
        /*005a*/ 	.short	0x0000


	//----- nvinfo : EIATTR_MAXREG_COUNT
	.align		4
        /*005c*/ 	.byte	0x03, 0x1b
        /*005e*/ 	.short	0x00ff


	//----- nvinfo : EIATTR_EXIT_INSTR_OFFSETS
	.align		4
        /*0060*/ 	.byte	0x04, 0x1c
        /*0062*/ 	.short	(.L_21 - .L_20)


	//   ....[0]....
.L_20:
        /*0064*/ 	.word	0x000006a0


	//   ....[1]....
        /*0068*/ 	.word	0x000006c0


	//----- nvinfo : EIATTR_REQNTID
	.align		4
.L_21:
        /*006c*/ 	.byte	0x04, 0x10
        /*006e*/ 	.short	(.L_23 - .L_22)
.L_22:
        /*0070*/ 	.word	0x00000080
        /*0074*/ 	.word	0x00000001
        /*0078*/ 	.word	0x00000001


	//----- nvinfo : EIATTR_CBANK_PARAM_SIZE
	.align		4
.L_23:
        /*007c*/ 	.byte	0x03, 0x19
        /*007e*/ 	.short	0x0020


	//----- nvinfo : EIATTR_PARAM_CBANK
	.align		4
        /*0080*/ 	.byte	0x04, 0x0a
        /*0082*/ 	.short	(.L_25 - .L_24)
	.align		4
.L_24:
        /*0084*/ 	.word	index@(.nv.constant0.triton_poi_fused_convolution_16)
        /*0088*/ 	.short	0x0210
        /*008a*/ 	.short	0x0020


	//----- nvinfo : EIATTR_SW_WAR
	.align		4
.L_25:
        /*008c*/ 	.byte	0x04, 0x36
        /*008e*/ 	.short	(.L_27 - .L_26)
.L_26:
        /*0090*/ 	.word	0x00000008
.L_27:


//--------------------- .nv.callgraph             --------------------------
	.section	.nv.callgraph,"",@"SHT_CUDA_CALLGRAPH"
	.align	4
	.sectionentsize	8
	.align		4
        /*0000*/ 	.word	0x00000000
	.align		4
        /*0004*/ 	.word	0xffffffff
	.align		4
        /*0008*/ 	.word	0x00000000
	.align		4
        /*000c*/ 	.word	0xfffffffe
	.align		4
        /*0010*/ 	.word	0x00000000
	.align		4
        /*0014*/ 	.word	0xfffffffd
	.align		4
        /*0018*/ 	.word	0x00000000
	.align		4
        /*001c*/ 	.word	0xfffffffc


//--------------------- .text.triton_poi_fused_convolution_16 --------------------------
	.section	.text.triton_poi_fused_convolution_16,"ax",@progbits
	.sectionflags	@"SHF_BARRIERS=1"
	.align	128
        .global         triton_poi_fused_convolution_16
        .type           triton_poi_fused_convolution_16,@function
        .size           triton_poi_fused_convolution_16,(.L_x_1 - triton_poi_fused_convolution_16)
        .other          triton_poi_fused_convolution_16,@"STO_CUDA_ENTRY STV_DEFAULT"
triton_poi_fused_convolution_16:
.text.triton_poi_fused_convolution_16:
[----:B------:R-:W0:Y:S01]  /*0000*/  LDC R1, c[0x0][0x28] ;  /* 0x00000a00ff017b82 */ /* 0x000e220000000800 */
[----:B------:R-:W1:Y:S07]  /*0010*/  S2R R3, SR_CTAID.Z ;  /* 0x0000000000037919 */ /* 0x000e6e0000002700 */
[----:B------:R-:W1:Y:S01]  /*0020*/  S2UR UR4, SR_CTAID.Y ;  /* 0x00000000000479c3 */ /* 0x000e620000002600 */
[----:B------:R-:W-:Y:S01]  /*0030*/  CS2R R16, SRZ ;  /* 0x0000000000107805 */ /* 0x000fe2000001ff00 */
[----:B------:R-:W-:Y:S01]  /*0040*/  ULDC.64 UR6, c[0x0][0x208] ;  /* 0x0000820000067ab9 */ /* 0x000fe20000000a00 */
[----:B------:R-:W2:Y:S01]  /*0050*/  S2R R19, SR_TID.X ;  /* 0x0000000000137919 */ /* 0x000ea20000002100 */
[----:B------:R-:W3:Y:S04]  /*0060*/  S2R R2, SR_CTAID.X ;  /* 0x0000000000027919 */ /* 0x000ee80000002500 */
[----:B------:R-:W1:Y:S08]  /*0070*/  LDC R0, c[0x0][0x10] ;  /* 0x00000400ff007b82 */ /* 0x000e700000000800 */
[----:B------:R-:W4:Y:S01]  /*0080*/  LDC.64 R14, c[0x0][0x210] ;  /* 0x00008400ff0e7b82 */ /* 0x000f220000000a00 */
[----:B-1----:R-:W-:-:S04]  /*0090*/  IMAD R3, R3, R0, UR4 ;  /* 0x0000000403037e24 */ /* 0x002fc8000f8e0200 */
[----:B------:R-:W-:Y:S01]  /*00a0*/  IMAD.SHL.U32 R0, R3, 0x400, RZ ;  /* 0x0000040003007824 */ /* 0x000fe200078e00ff */
[----:B---3--:R-:W-:-:S04]  /*00b0*/  ISETP.GE.AND P0, PT, R2, 0x9, PT ;  /* 0x000000090200780c */ /* 0x008fc80003f06270 */
[----:B--2---:R-:W-:-:S04]  /*00c0*/  LOP3.LUT R9, R0, 0x7f, R19, 0xf8, !PT ;  /* 0x0000007f00097812 */ /* 0x004fc800078ef813 */
[C---:B------:R-:W-:Y:S01]  /*00d0*/  LOP3.LUT R5, R9.reuse, 0x80, RZ, 0xfc, !PT ;  /* 0x0000008009057812 */ /* 0x040fe200078efcff */
[C-C-:B------:R-:W-:Y:S01]  /*00e0*/  IMAD R13, R9.reuse, 0x9, R2.reuse ;  /* 0x00000009090d7824 */ /* 0x140fe200078e0202 */
[----:B------:R-:W-:Y:S02]  /*00f0*/  ISETP.LT.AND P5, PT, R9, 0x10000, !P0 ;  /* 0x000100000900780c */ /* 0x000fe400047a1270 */
[C---:B------:R-:W-:Y:S01]  /*0100*/  ISETP.LT.AND P6, PT, R5.reuse, 0x10000, !P0 ;  /* 0x000100000500780c */ /* 0x040fe200047c1270 */
[----:B------:R-:W-:Y:S01]  /*0110*/  IMAD R7, R5, 0x9, R2 ;  /* 0x0000000905077824 */ /* 0x000fe200078e0202 */
[C---:B------:R-:W-:Y:S02]  /*0120*/  LOP3.LUT R4, R9.reuse, 0x200, RZ, 0xfc, !PT ;  /* 0x0000020009047812 */ /* 0x040fe400078efcff */
[----:B------:R-:W-:Y:S02]  /*0130*/  LOP3.LUT R6, R9, 0x280, RZ, 0xfc, !PT ;  /* 0x0000028009067812 */ /* 0x000fe400078efcff */
[----:B------:R-:W-:Y:S01]  /*0140*/  ISETP.LT.AND P4, PT, R4, 0x10000, !P0 ;  /* 0x000100000400780c */ /* 0x000fe20004781270 */
[----:B----4-:R-:W-:Y:S01]  /*0150*/  IMAD.WIDE R4, R13, 0x4, R14 ;  /* 0x000000040d047825 */ /* 0x010fe200078e020e */
[----:B------:R-:W-:-:S02]  /*0160*/  ISETP.LT.AND P3, PT, R6, 0x10000, !P0 ;  /* 0x000100000600780c */ /* 0x000fc40004761270 */
[----:B------:R-:W-:Y:S01]  /*0170*/  LOP3.LUT R8, R9, 0x300, RZ, 0xfc, !PT ;  /* 0x0000030009087812 */ /* 0x000fe200078efcff */
[----:B------:R-:W-:Y:S01]  /*0180*/  IMAD.WIDE R6, R7, 0x4, R14 ;  /* 0x0000000407067825 */ /* 0x000fe200078e020e */
[C---:B------:R-:W-:Y:S01]  /*0190*/  LOP3.LUT R10, R9.reuse, 0x380, RZ, 0xfc, !PT ;  /* 0x00000380090a7812 */ /* 0x040fe200078efcff */
[----:B------:R-:W2:Y:S01]  /*01a0*/  @P5 LDG.E.EL R16, desc[UR6][R4.64] ;  /* 0x0000000604105981 */ /* 0x000ea2000c2e1900 */
[C---:B------:R-:W-:Y:S02]  /*01b0*/  LOP3.LUT R11, R9.reuse, 0x100, RZ, 0xfc, !PT ;  /* 0x00000100090b7812 */ /* 0x040fe400078efcff */
[----:B------:R-:W-:Y:S01]  /*01c0*/  LOP3.LUT R9, R9, 0x180, RZ, 0xfc, !PT ;  /* 0x0000018009097812 */ /* 0x000fe200078efcff */
[----:B------:R1:W3:Y:S01]  /*01d0*/  @P6 LDG.E.EL R17, desc[UR6][R6.64] ;  /* 0x0000000606116981 */ /* 0x0002e2000c2e1900 */
[----:B------:R-:W-:Y:S02]  /*01e0*/  ISETP.LT.AND P5, PT, R11, 0x10000, !P0 ;  /* 0x000100000b00780c */ /* 0x000fe400047a1270 */
[----:B------:R-:W-:Y:S01]  /*01f0*/  ISETP.LT.AND P6, PT, R9, 0x10000, !P0 ;  /* 0x000100000900780c */ /* 0x000fe200047c1270 */
[--C-:B------:R-:W-:Y:S01]  /*0200*/  IMAD R11, R11, 0x9, R2.reuse ;  /* 0x000000090b0b7824 */ /* 0x100fe200078e0202 */
[----:B------:R-:W-:Y:S01]  /*0210*/  ISETP.LT.AND P2, PT, R8, 0x10000, !P0 ;  /* 0x000100000800780c */ /* 0x000fe20004741270 */
[----:B------:R-:W-:Y:S01]  /*0220*/  IMAD R9, R9, 0x9, R2 ;  /* 0x0000000909097824 */ /* 0x000fe200078e0202 */
[----:B------:R-:W-:Y:S01]  /*0230*/  ISETP.LT.AND P1, PT, R10, 0x10000, !P0 ;  /* 0x000100000a00780c */ /* 0x000fe20004721270 */
[----:B------:R-:W-:-:S02]  /*0240*/  IMAD.MOV.U32 R18, RZ, RZ, RZ ;  /* 0x000000ffff127224 */ /* 0x000fc400078e00ff */
[----:B------:R-:W-:Y:S02]  /*0250*/  IMAD.MOV.U32 R20, RZ, RZ, RZ ;  /* 0x000000ffff147224 */ /* 0x000fe400078e00ff */
[----:B-1----:R-:W-:-:S04]  /*0260*/  IMAD.WIDE R6, R11, 0x4, R14 ;  /* 0x000000040b067825 */ /* 0x002fc800078e020e */
[----:B------:R-:W-:Y:S01]  /*0270*/  IMAD.WIDE R8, R9, 0x4, R14 ;  /* 0x0000000409087825 */ /* 0x000fe200078e020e */
[----:B------:R-:W4:Y:S04]  /*0280*/  @P5 LDG.E.EL R18, desc[UR6][R6.64] ;  /* 0x0000000606125981 */ /* 0x000f28000c2e1900 */
[----:B------:R-:W5:Y:S01]  /*0290*/  @P6 LDG.E.EL R20, desc[UR6][R8.64] ;  /* 0x0000000608146981 */ /* 0x000f62000c2e1900 */
[C---:B------:R-:W-:Y:S02]  /*02a0*/  VIADD R21, R13.reuse, 0x1200 ;  /* 0x000012000d157836 */ /* 0x040fe40000000000 */
[C---:B------:R-:W-:Y:S02]  /*02b0*/  VIADD R23, R13.reuse, 0x1680 ;  /* 0x000016800d177836 */ /* 0x040fe40000000000 */
[----:B------:R-:W-:-:S02]  /*02c0*/  VIADD R25, R13, 0x1b00 ;  /* 0x00001b000d197836 */ /* 0x000fc40000000000 */
[----:B------:R-:W-:Y:S02]  /*02d0*/  VIADD R27, R13, 0x1f80 ;  /* 0x00001f800d1b7836 */ /* 0x000fe40000000000 */
[----:B------:R-:W-:-:S04]  /*02e0*/  IMAD.WIDE R4, R21, 0x4, R14 ;  /* 0x0000000415047825 */ /* 0x000fc800078e020e */
[----:B------:R-:W-:Y:S01]  /*02f0*/  IMAD.WIDE R10, R23, 0x4, R14 ;  /* 0x00000004170a7825 */ /* 0x000fe200078e020e */
[----:B------:R-:W-:-:S03]  /*0300*/  CS2R R22, SRZ ;  /* 0x0000000000167805 */ /* 0x000fc6000001ff00 */
[----:B------:R-:W-:-:S03]  /*0310*/  IMAD.WIDE R12, R25, 0x4, R14 ;  /* 0x00000004190c7825 */ /* 0x000fc600078e020e */
[----:B------:R-:W5:Y:S01]  /*0320*/  @P3 LDG.E.EL R22, desc[UR6][R10.64] ;  /* 0x000000060a163981 */ /* 0x000f62000c2e1900 */
[----:B------:R-:W-:Y:S02]  /*0330*/  IMAD.MOV.U32 R21, RZ, RZ, RZ ;  /* 0x000000ffff157224 */ /* 0x000fe400078e00ff */
[----:B------:R-:W-:Y:S01]  /*0340*/  IMAD.MOV.U32 R24, RZ, RZ, RZ ;  /* 0x000000ffff187224 */ /* 0x000fe200078e00ff */
[----:B------:R-:W5:Y:S01]  /*0350*/  @P2 LDG.E.EL R23, desc[UR6][R12.64] ;  /* 0x000000060c172981 */ /* 0x000f62000c2e1900 */
[----:B------:R-:W-:-:S03]  /*0360*/  IMAD.WIDE R14, R27, 0x4, R14 ;  /* 0x000000041b0e7825 */ /* 0x000fc600078e020e */
[----:B------:R-:W5:Y:S04]  /*0370*/  @P4 LDG.E.EL R21, desc[UR6][R4.64] ;  /* 0x0000000604154981 */ /* 0x000f68000c2e1900 */
[----:B------:R1:W5:Y:S01]  /*0380*/  @P1 LDG.E.EL R24, desc[UR6][R14.64] ;  /* 0x000000060e181981 */ /* 0x000362000c2e1900 */
[----:B------:R-:W1:Y:S01]  /*0390*/  S2R R25, SR_TID.X ;  /* 0x0000000000197919 */ /* 0x000e620000002100 */
[----:B------:R-:W1:Y:S01]  /*03a0*/  S2UR UR5, SR_CgaCtaId ;  /* 0x00000000000579c3 */ /* 0x000e620000008800 */
[----:B------:R-:W-:Y:S01]  /*03b0*/  UMOV UR4, 0x400 ;  /* 0x0000040000047882 */ /* 0x000fe20000000000 */
[----:B------:R-:W-:-:S06]  /*03c0*/  IMAD.SHL.U32 R19, R19, 0x4, RZ ;  /* 0x0000000413137824 */ /* 0x000fcc00078e00ff */
[----:B01----:R-:W0:Y:S01]  /*03d0*/  LDC.64 R14, c[0x0][0x218] ;  /* 0x00008600ff0e7b82 */ /* 0x003e220000000a00 */
[----:B------:R-:W-:Y:S01]  /*03e0*/  UPRMT UR4, UR5, 0x654, UR4 ;  /* 0x0000065405047896 */ /* 0x000fe20008000004 */
[C---:B------:R-:W-:Y:S01]  /*03f0*/  LOP3.LUT R6, R25.reuse, 0x7f, RZ, 0xc0, !PT ;  /* 0x0000007f19067812 */ /* 0x040fe200078ec0ff */
[----:B------:R-:W-:-:S04]  /*0400*/  IMAD.SHL.U32 R7, R25, 0x4, RZ ;  /* 0x0000000419077824 */ /* 0x000fc800078e00ff */
[----:B------:R-:W-:Y:S02]  /*0410*/  LEA R25, R6, UR4, 0x2 ;  /* 0x0000000406197c11 */ /* 0x000fe4000f8e10ff */
[----:B------:R-:W-:-:S04]  /*0420*/  LOP3.LUT R7, R7, 0x1fc, RZ, 0xc0, !PT ;  /* 0x000001fc07077812 */ /* 0x000fc800078ec0ff */
[----:B------:R-:W-:Y:S02]  /*0430*/  LEA R26, R7, UR4, 0x2 ;  /* 0x00000004071a7c11 */ /* 0x000fe4000f8e10ff */
[----:B------:R-:W-:Y:S01]  /*0440*/  LOP3.LUT R19, R19, 0x1fc, RZ, 0xc0, !PT ;  /* 0x000001fc13137812 */ /* 0x000fe200078ec0ff */
[----:B--2---:R1:W-:Y:S04]  /*0450*/  STS [R25], R16 ;  /* 0x0000001019007388 */ /* 0x0043e80000000800 */
[----:B---3--:R2:W-:Y:S04]  /*0460*/  STS [R25+0x200], R17 ;  /* 0x0002001119007388 */ /* 0x0085e80000000800 */
[----:B----4-:R3:W-:Y:S04]  /*0470*/  STS [R25+0x400], R18 ;  /* 0x0004001219007388 */ /* 0x0107e80000000800 */
[----:B-----5:R-:W-:Y:S01]  /*0480*/  STS [R25+0x600], R20 ;  /* 0x0006001419007388 */ /* 0x020fe20000000800 */
[----:B------:R-:W-:Y:S06]  /*0490*/  BAR.SYNC.DEFER_BLOCKING 0x0 ;  /* 0x0000000000007b1d */ /* 0x000fec0000010000 */
[----:B------:R-:W4:Y:S02]  /*04a0*/  LDS.128 R8, [R26] ;  /* 0x000000001a087984 */ /* 0x000f240000000c00 */
[----:B------:R-:W-:Y:S06]  /*04b0*/  BAR.SYNC.DEFER_BLOCKING 0x0 ;  /* 0x0000000000007b1d */ /* 0x000fec0000010000 */
[----:B------:R-:W-:Y:S04]  /*04c0*/  STS [R25], R21 ;  /* 0x0000001519007388 */ /* 0x000fe80000000800 */
[----:B------:R-:W-:Y:S04]  /*04d0*/  STS [R25+0x200], R22 ;  /* 0x0002001619007388 */ /* 0x000fe80000000800 */
[----:B------:R-:W-:Y:S04]  /*04e0*/  STS [R25+0x400], R23 ;  /* 0x0004001719007388 */ /* 0x000fe80000000800 */
[----:B------:R-:W-:Y:S01]  /*04f0*/  STS [R25+0x600], R24 ;  /* 0x0006001819007388 */ /* 0x000fe20000000800 */
[----:B------:R-:W-:Y:S01]  /*0500*/  BAR.SYNC.DEFER_BLOCKING 0x0 ;  /* 0x0000000000007b1d */ /* 0x000fe20000010000 */
[----:B-1----:R-:W-:-:S04]  /*0510*/  LOP3.LUT R16, R0, R19, RZ, 0xfc, !PT ;  /* 0x0000001300107212 */ /* 0x002fc800078efcff */
[----:B------:R-:W-:-:S04]  /*0520*/  SHF.R.S32.HI R13, RZ, 0x1f, R16 ;  /* 0x0000001fff0d7819 */ /* 0x000fc80000011410 */
[----:B--2---:R-:W-:Y:S02]  /*0530*/  LEA.HI R17, R13, R16, RZ, 0x8 ;  /* 0x000000100d117211 */ /* 0x004fe400078f40ff */
[----:B------:R-:W1:Y:S01]  /*0540*/  LDC.64 R12, c[0x0][0x220] ;  /* 0x00008800ff0c7b82 */ /* 0x000e620000000a00 */
[----:B------:R-:W2:Y:S01]  /*0550*/  LDS.128 R4, [R26] ;  /* 0x000000001a047984 */ /* 0x000ea20000000c00 */
[----:B---3--:R-:W-:Y:S02]  /*0560*/  SHF.R.S32.HI R18, RZ, 0x15, R3 ;  /* 0x00000015ff127819 */ /* 0x008fe40000011403 */
[----:B------:R-:W-:Y:S02]  /*0570*/  LOP3.LUT R3, R17, 0xffffff00, RZ, 0xc0, !PT ;  /* 0xffffff0011037812 */ /* 0x000fe400078ec0ff */
[----:B------:R-:W-:Y:S02]  /*0580*/  LOP3.LUT R0, R0, 0x200, R19, 0xfe, !PT ;  /* 0x0000020000007812 */ /* 0x000fe400078efe13 */
[----:B------:R-:W-:Y:S01]  /*0590*/  SGXT R19, R18, 0x1 ;  /* 0x000000011213781a */ /* 0x000fe20000000200 */
[----:B------:R-:W-:-:S03]  /*05a0*/  IMAD.IADD R3, R16, 0x1, -R3 ;  /* 0x0000000110037824 */ /* 0x000fc600078e0a03 */
[----:B------:R-:W-:Y:S01]  /*05b0*/  LEA.HI R19, R19, R0, RZ, 0x8 ;  /* 0x0000000013137211 */ /* 0x000fe200078f40ff */
[----:B------:R-:W-:Y:S01]  /*05c0*/  IMAD R2, R2, 0x100, R3 ;  /* 0x0000010002027824 */ /* 0x000fe200078e0203 */
[----:B------:R-:W-:Y:S02]  /*05d0*/  SHF.R.S32.HI R17, RZ, 0x8, R17 ;  /* 0x00000008ff117819 */ /* 0x000fe40000011411 */
[----:B------:R-:W-:Y:S02]  /*05e0*/  ISETP.LT.AND P1, PT, R16, 0x10000, !P0 ;  /* 0x000100001000780c */ /* 0x000fe40004721270 */
[----:B------:R-:W-:Y:S02]  /*05f0*/  SHF.R.S32.HI R19, RZ, 0x8, R19 ;  /* 0x00000008ff137819 */ /* 0x000fe40000011413 */
[----:B------:R-:W-:Y:S01]  /*0600*/  ISETP.LT.AND P0, PT, R0, 0x10000, !P0 ;  /* 0x000100000000780c */ /* 0x000fe20004701270 */
[--C-:B------:R-:W-:Y:S02]  /*0610*/  IMAD R17, R17, 0x900, R2.reuse ;  /* 0x0000090011117824 */ /* 0x100fe400078e0202 */
[----:B------:R-:W-:-:S02]  /*0620*/  IMAD R19, R19, 0x900, R2 ;  /* 0x0000090013137824 */ /* 0x000fc400078e0202 */
[----:B0-----:R-:W-:-:S04]  /*0630*/  IMAD.WIDE R2, R17, 0x4, R14 ;  /* 0x0000000411027825 */ /* 0x001fc800078e020e */
[----:B------:R-:W-:Y:S01]  /*0640*/  IMAD.WIDE R14, R19, 0x4, R14 ;  /* 0x00000004130e7825 */ /* 0x000fe200078e020e */
[----:B----4-:R0:W-:Y:S03]  /*0650*/  @P1 STG.E.128 desc[UR6][R2.64], R8 ;  /* 0x0000000802001986 */ /* 0x0101e6000c101d06 */
[----:B-1----:R-:W-:-:S04]  /*0660*/  IMAD.WIDE R16, R17, 0x4, R12 ;  /* 0x0000000411107825 */ /* 0x002fc800078e020c */
[----:B------:R-:W-:Y:S01]  /*0670*/  IMAD.WIDE R12, R19, 0x4, R12 ;  /* 0x00000004130c7825 */ /* 0x000fe200078e020c */
[----:B--2---:R0:W-:Y:S04]  /*0680*/  @P0 STG.E.128 desc[UR6][R14.64], R4 ;  /* 0x000000040e000986 */ /* 0x0041e8000c101d06 */
[----:B------:R0:W-:Y:S02]  /*0690*/  @P1 STG.E.128 desc[UR6][R16.64], R8 ;  /* 0x0000000810001986 */ /* 0x0001e4000c101d06 */
[----:B0-----:R-:W-:Y:S05]  /*06a0*/  @!P0 EXIT ;  /* 0x000000000000894d */ /* 0x001fea0003800000 */
[----:B------:R-:W-:Y:S01]  /*06b0*/  STG.E.128 desc[UR6][R12.64], R4 ;  /* 0x000000040c007986 */ /* 0x000fe2000c101d06 */
[----:B------:R-:W-:Y:S05]  /*06c0*/  EXIT ;  /* 0x000000000000794d */ /* 0x000fea0003800000 */
.L_x_0:
[----:B------:R-:W-:-:S00]  /*06d0*/  BRA `(.L_x_0) ;  /* 0xfffffffc00fc7947 */ /* 0x000fc0000383ffff */
[----:B------:R-:W-:-:S00]  /*06e0*/  NOP ;  /* 0x0000000000007918 */ /* 0x000fc00000000000 */
        /* <DEDUP_REMOVED lines=9> */
.L_x_1:


//--------------------- .nv.shared.triton_poi_fused_convolution_16 --------------------------
	.section	.nv.shared.triton_poi_fused_convolution_16,"aw",@nobits
	.sectionflags	@""
	.align	16
	.zero		1024


//--------------------- .nv.constant0.triton_poi_fused_convolution_16 --------------------------
	.section	.nv.constant0.triton_poi_fused_convolution_16,"a",@progbits
	.sectionflags	@""
	.align	4
.nv.constant0.triton_poi_fused_convolution_16:
	.zero		560
